//
// Generated by NVIDIA NVVM Compiler
//
// Compiler Build ID: CL-36424714
// Cuda compilation tools, release 13.0, V13.0.88
// Based on NVVM 20.0.0
//

.version 9.0
.target sm_100
.address_size 64

	// .globl	_Z7piselliILj1EEvPf
.extern .func  (.param .b32 func_retval0) vprintf
(
	.param .b64 vprintf_param_0,
	.param .b64 vprintf_param_1
)
;
.global .align 1 .b8 $str[3] = {37, 102};

.visible .entry _Z7piselliILj1EEvPf(
	.param .u64 .ptr .align 1 _Z7piselliILj1EEvPf_param_0
)
{
	.local .align 8 .b8 	__local_depot0[8];
	.reg .b64 	%SP;
	.reg .b64 	%SPL;
	.reg .b32 	%r<3>;
	.reg .b32 	%f<2>;
	.reg .b64 	%rd<7>;
	.reg .b64 	%fd<2>;

	mov.u64 	%SPL, __local_depot0;
	cvta.local.u64 	%SP, %SPL;
	ld.param.u64 	%rd1, [_Z7piselliILj1EEvPf_param_0];
	cvta.to.global.u64 	%rd2, %rd1;
	add.u64 	%rd3, %SP, 0;
	add.u64 	%rd4, %SPL, 0;
	ld.global.f32 	%f1, [%rd2];
	cvt.f64.f32 	%fd1, %f1;
	st.local.f64 	[%rd4], %fd1;
	mov.u64 	%rd5, $str;
	cvta.global.u64 	%rd6, %rd5;
	{ // callseq 0, 0
	.param .b64 param0;
	st.param.b64 	[param0], %rd6;
	.param .b64 param1;
	st.param.b64 	[param1], %rd3;
	.param .b32 retval0;
	call.uni (retval0), 
	vprintf, 
	(
	param0, 
	param1
	);
	ld.param.b32 	%r1, [retval0];
	} // callseq 0
	ret;

}


// ===== COMPILED SASS (sm_100) =====

	.target	sm_100

	.elftype	@"ET_EXEC"


//--------------------- .note.nv.tkinfo           --------------------------
	.section	.note.nv.tkinfo,"",@"SHT_NOTE"
	.sectionflags	@"SHF_NOTE_NV_TKINFO"
	.tkinfo
        /*0018*/ 	.word	0x00000002
        /*0030*/ 	.string	""
        /*0030*/ 	.string	"ptxas"
        /*0030*/ 	.string	"Cuda compilation tools, release 13.0, V13.0.88"
        /*0030*/ 	.string	"Build cuda_13.0.r13.0/compiler.36424714_0"
        /*0030*/ 	.string	"-arch sm_100 -m 64 "



//--------------------- .note.nv.cuinfo           --------------------------
	.section	.note.nv.cuinfo,"",@"SHT_NOTE"
	.sectionflags	@"SHF_NOTE_NV_CUINFO"
        /*0018*/ 	.short	0x0002
        /*001a*/ 	.short	0x0064
        /*001c*/ 	.short	0x0082
	.zero		2


//--------------------- .nv.info                  --------------------------
	.section	.nv.info,"",@"SHT_CUDA_INFO"
	.align	4


	//----- nvinfo : EIATTR_REGCOUNT
	.align		4
        /*0000*/ 	.byte	0x04, 0x2f
        /*0002*/ 	.short	(.L_2 - .L_1)
	.align		4
.L_1:
        /*0004*/ 	.word	index@(_Z7piselliILj1EEvPf)
        /*0008*/ 	.word	0x00000018


	//----- nvinfo : EIATTR_FRAME_SIZE
	.align		4
.L_2:
        /*000c*/ 	.byte	0x04, 0x11
        /*000e*/ 	.short	(.L_4 - .L_3)
	.align		4
.L_3:
        /*0010*/ 	.word	index@(_Z7piselliILj1EEvPf)
        /*0014*/ 	.word	0x00000008


	//----- nvinfo : EIATTR_MIN_STACK_SIZE
	.align		4
.L_4:
        /*0018*/ 	.byte	0x04, 0x12
        /*001a*/ 	.short	(.L_6 - .L_5)
	.align		4
.L_5:
        /*001c*/ 	.word	index@(_Z7piselliILj1EEvPf)
        /*0020*/ 	.word	0x00000008
.L_6:


//--------------------- .nv.compat                --------------------------
	.section	.nv.compat,"",@"SHT_CUDA_COMPAT_INFO"
	.align	4
        /*0000*/ 	.byte	0x02, 0x09, 0x00, 0x00, 0x02, 0x02, 0x01, 0x00, 0x02, 0x05, 0x05, 0x00, 0x03, 0x07, 0x01, 0x01
        /*0010*/ 	.byte	0x02, 0x03, 0x00, 0x00, 0x02, 0x06, 0x01, 0x00, 0x04, 0x0b, 0x08, 0x00, 0x09, 0x00, 0x00, 0x00
        /*0020*/ 	.byte	0x00, 0x00, 0x00, 0x00


//--------------------- .nv.info._Z7piselliILj1EEvPf --------------------------
	.section	.nv.info._Z7piselliILj1EEvPf,"",@"SHT_CUDA_INFO"
	.sectionflags	@""
	.align	4


	//----- nvinfo : EIATTR_CUDA_API_VERSION
	.align		4
        /*0000*/ 	.byte	0x04, 0x37
        /*0002*/ 	.short	(.L_8 - .L_7)
.L_7:
        /*0004*/ 	.word	0x00000082


	//----- nvinfo : EIATTR_KPARAM_INFO
	.align		4
.L_8:
        /*0008*/ 	.byte	0x04, 0x17
        /*000a*/ 	.short	(.L_10 - .L_9)
.L_9:
        /*000c*/ 	.word	0x00000000
        /*0010*/ 	.short	0x0000
        /*0012*/ 	.short	0x0000
        /*0014*/ 	.byte	0x00, 0xf5, 0x21, 0x00


	//----- nvinfo : EIATTR_SPARSE_MMA_MASK
	.align		4
.L_10:
        /*0018*/ 	.byte	0x03, 0x50
        /*001a*/ 	.short	0x0000


	//----- nvinfo : EIATTR_MAXREG_COUNT
	.align		4
        /*001c*/ 	.byte	0x03, 0x1b
        /*001e*/ 	.short	0x00ff


	//----- nvinfo : EIATTR_EXTERNS
	.align		4
        /*0020*/ 	.byte	0x04, 0x0f
        /*0022*/ 	.short	(.L_12 - .L_11)


	//   ....[0]....
	.align		4
.L_11:
        /*0024*/ 	.word	index@(vprintf)


	//----- nvinfo : EIATTR_MERCURY_ISA_VERSION
	.align		4
.L_12:
        /*0028*/ 	.byte	0x03, 0x5f
        /*002a*/ 	.short	0x0101


	//----- nvinfo : EIATTR_VRC_CTA_INIT_COUNT
	.align		4
        /*002c*/ 	.byte	0x02, 0x4a
	.zero		1
	.zero		1


	//----- nvinfo : EIATTR_SYSCALL_OFFSETS
	.align		4
        /*0030*/ 	.byte	0x04, 0x46
        /*0032*/ 	.short	(.L_14 - .L_13)


	//   ....[0]....
.L_13:
        /*0034*/ 	.word	0x00000110


	//----- nvinfo : EIATTR_EXIT_INSTR_OFFSETS
	.align		4
.L_14:
        /*0038*/ 	.byte	0x04, 0x1c
        /*003a*/ 	.short	(.L_16 - .L_15)


	//   ....[0]....
.L_15:
        /*003c*/ 	.word	0x00000120


	//----- nvinfo : EIATTR_CBANK_PARAM_SIZE
	.align		4
.L_16:
        /*0040*/ 	.byte	0x03, 0x19
        /*0042*/ 	.short	0x0008


	//----- nvinfo : EIATTR_PARAM_CBANK
	.align		4
        /*0044*/ 	.byte	0x04, 0x0a
        /*0046*/ 	.short	(.L_18 - .L_17)
	.align		4
.L_17:
        /*0048*/ 	.word	index@(.nv.constant0._Z7piselliILj1EEvPf)
        /*004c*/ 	.short	0x0380
        /*004e*/ 	.short	0x0008


	//----- nvinfo : EIATTR_SW_WAR
	.align		4
.L_18:
        /*0050*/ 	.byte	0x04, 0x36
        /*0052*/ 	.short	(.L_20 - .L_19)
.L_19:
        /*0054*/ 	.word	0x00000008
.L_20:


//--------------------- .nv.callgraph             --------------------------
	.section	.nv.callgraph,"",@"SHT_CUDA_CALLGRAPH"
	.align	4
	.sectionentsize	8
	.align		4
        /*0000*/ 	.word	0x00000000
	.align		4
        /*0004*/ 	.word	0xffffffff
	.align		4
        /*0008*/ 	.word	index@(_Z7piselliILj1EEvPf)
	.align		4
        /*000c*/ 	.word	index@(vprintf)
	.align		4
        /*0010*/ 	.word	0x00000000
	.align		4
        /*0014*/ 	.word	0xfffffffe
	.align		4
        /*0018*/ 	.word	0x00000000
	.align		4
        /*001c*/ 	.word	0xfffffffd
	.align		4
        /*0020*/ 	.word	0x00000000
	.align		4
        /*0024*/ 	.word	0xfffffffc


//--------------------- .nv.constant4             --------------------------
	.section	.nv.constant4,"a",@progbits
	.align	8
	.align		8
.nv.constant4:
        /*0000*/ 	.dword	vprintf
	.align		8
        /*0008*/ 	.dword	$str


//--------------------- .text._Z7piselliILj1EEvPf --------------------------
	.section	.text._Z7piselliILj1EEvPf,"ax",@progbits
	.align	128
        .global         _Z7piselliILj1EEvPf
        .type           _Z7piselliILj1EEvPf,@function
        .size           _Z7piselliILj1EEvPf,(.L_x_2 - _Z7piselliILj1EEvPf)
        .other          _Z7piselliILj1EEvPf,@"STO_CUDA_ENTRY STV_DEFAULT"
_Z7piselliILj1EEvPf:
.text._Z7piselliILj1EEvPf:
[----:B------:R-:W0:Y:S08]  /*0000*/  LDC R1, c[0x0][0x37c] ;  /* 0x0000df00ff017b82 */ /* 0x000e300000000800 */
[----:B------:R-:W1:Y:S01]  /*0010*/  LDC.64 R2, c[0x0][0x380] ;  /* 0x0000e000ff027b82 */ /* 0x000e620000000a00 */
[----:B------:R-:W1:Y:S01]  /*0020*/  LDCU.64 UR4, c[0x0][0x358] ;  /* 0x00006b00ff0477ac */ /* 0x000e620008000a00 */
[----:B0-----:R-:W-:Y:S01]  /*0030*/  VIADD R1, R1, 0xfffffff8 ;  /* 0xfffffff801017836 */ /* 0x001fe20000000000 */
[----:B------:R-:W0:Y:S01]  /*0040*/  LDCU.64 UR6, c[0x4][0x8] ;  /* 0x01000100ff0677ac */ /* 0x000e220008000a00 */
[----:B-1----:R-:W2:Y:S01]  /*0050*/  LDG.E R2, desc[UR4][R2.64] ;  /* 0x0000000402027981 */ /* 0x002ea2000c1e1900 */
[----:B------:R-:W-:Y:S01]  /*0060*/  MOV R0, 0x0 ;  /* 0x0000000000007802 */ /* 0x000fe20000000f00 */
[----:B------:R-:W1:Y:S01]  /*0070*/  LDCU UR4, c[0x0][0x2f8] ;  /* 0x00005f00ff0477ac */ /* 0x000e620008000800 */
[----:B0-----:R-:W-:Y:S01]  /*0080*/  IMAD.U32 R4, RZ, RZ, UR6 ;  /* 0x00000006ff047e24 */ /* 0x001fe2000f8e00ff */
[----:B------:R-:W-:Y:S01]  /*0090*/  MOV R5, UR7 ;  /* 0x0000000700057c02 */ /* 0x000fe20008000f00 */
[----:B------:R0:W3:Y:S01]  /*00a0*/  LDC.64 R10, c[0x4][R0] ;  /* 0x01000000000a7b82 */ /* 0x0000e20000000a00 */
[----:B------:R-:W4:Y:S01]  /*00b0*/  LDCU UR5, c[0x0][0x2fc] ;  /* 0x00005f80ff0577ac */ /* 0x000f220008000800 */
[----:B-1----:R-:W-:-:S05]  /*00c0*/  IADD3 R6, P0, PT, R1, UR4, RZ ;  /* 0x0000000401067c10 */ /* 0x002fca000ff1e0ff */
[----:B----4-:R-:W-:Y:S01]  /*00d0*/  IMAD.X R7, RZ, RZ, UR5, P0 ;  /* 0x00000005ff077e24 */ /* 0x010fe200080e06ff */
[----:B--2---:R-:W1:Y:S02]  /*00e0*/  F2F.F64.F32 R8, R2 ;  /* 0x0000000200087310 */ /* 0x004e640000201800 */
[----:B-1-3--:R0:W-:Y:S05]  /*00f0*/  STL.64 [R1], R8 ;  /* 0x0000000801007387 */ /* 0x00a1ea0000100a00 */
[----:B------:R-:W-:-:S07]  /*0100*/  LEPC R20, `(.L_x_0) ;  /* 0x000000001014794e */ /* 0x000fce0000000000 */
[----:B0-----:R-:W-:Y:S05]  /*0110*/  CALL.ABS.NOINC R10 ;  /* 0x000000000a007343 */ /* 0x001fea0003c00000 */
.L_x_0:
[----:B------:R-:W-:Y:S05]  /*0120*/  EXIT ;  /* 0x000000000000794d */ /* 0x000fea0003800000 */
.L_x_1:
[----:B------:R-:W-:-:S00]  /*0130*/  BRA `(.L_x_1) ;  /* 0xfffffffc00fc7947 */ /* 0x000fc0000383ffff */
[----:B------:R-:W-:-:S00]  /*0140*/  NOP ;  /* 0x0000000000007918 */ /* 0x000fc00000000000 */
        /* <DEDUP_REMOVED lines=11> */
.L_x_2:


//--------------------- .nv.global.init           --------------------------
	.section	.nv.global.init,"aw",@progbits
.nv.global.init:
	.type		$str,@object
	.size		$str,(.L_0 - $str)
$str:
        /*0000*/ 	.byte	0x25, 0x66, 0x00
.L_0:


//--------------------- .nv.shared.reserved.0     --------------------------
	.section	.nv.shared.reserved.0,"aw",@nobits
	.weak		__nv_reservedSMEM_offset_0_alias
	.size		__nv_reservedSMEM_offset_0_alias, 0, 64
	.other		__nv_reservedSMEM_offset_0_alias,@"STO_CUDA_RESERVED_SHARED STV_DEFAULT"
__nv_reservedSMEM_offset_0_alias:
	.zero		0
	.zero		64


//--------------------- .nv.constant0._Z7piselliILj1EEvPf --------------------------
	.section	.nv.constant0._Z7piselliILj1EEvPf,"a",@progbits
	.sectionflags	@""
	.align	4
.nv.constant0._Z7piselliILj1EEvPf:
	.zero		904


//--------------------- SYMBOLS --------------------------

	.type		.nv.reservedSmem.offset0,@object
	.size		.nv.reservedSmem.offset0,0x4
	.type		vprintf,@function
